//
// Generated by NVIDIA NVVM Compiler
//
// Compiler Build ID: CL-36424714
// Cuda compilation tools, release 13.0, V13.0.88
// Based on NVVM 20.0.0
//

.version 9.0
.target sm_100
.address_size 64

	// .globl	_Z15getNCSeedStripsiPKfPKtiPi
.extern .func  (.param .b32 func_retval0) vprintf
(
	.param .b64 vprintf_param_0,
	.param .b64 vprintf_param_1
)
;
.global .align 1 .b8 $str[12] = {120, 120, 120, 58, 32, 37, 100, 32, 37, 100, 10};

.visible .entry _Z15getNCSeedStripsiPKfPKtiPi(
	.param .u32 _Z15getNCSeedStripsiPKfPKtiPi_param_0,
	.param .u64 .ptr .align 1 _Z15getNCSeedStripsiPKfPKtiPi_param_1,
	.param .u64 .ptr .align 1 _Z15getNCSeedStripsiPKfPKtiPi_param_2,
	.param .u32 _Z15getNCSeedStripsiPKfPKtiPi_param_3,
	.param .u64 .ptr .align 1 _Z15getNCSeedStripsiPKfPKtiPi_param_4
)
{
	.local .align 8 .b8 	__local_depot0[8];
	.reg .b64 	%SP;
	.reg .b64 	%SPL;
	.reg .pred 	%p<7>;
	.reg .b16 	%rs<2>;
	.reg .b32 	%r<33>;
	.reg .b32 	%f<7>;
	.reg .b64 	%rd<22>;

	mov.u64 	%SPL, __local_depot0;
	cvta.local.u64 	%SP, %SPL;
	ld.param.u32 	%r12, [_Z15getNCSeedStripsiPKfPKtiPi_param_0];
	ld.param.u64 	%rd5, [_Z15getNCSeedStripsiPKfPKtiPi_param_1];
	ld.param.u64 	%rd6, [_Z15getNCSeedStripsiPKfPKtiPi_param_2];
	ld.param.u32 	%r13, [_Z15getNCSeedStripsiPKfPKtiPi_param_3];
	ld.param.u64 	%rd7, [_Z15getNCSeedStripsiPKfPKtiPi_param_4];
	mov.u32 	%r14, %tid.x;
	mov.u32 	%r15, %ctaid.x;
	mov.u32 	%r1, %ntid.x;
	mad.lo.s32 	%r16, %r15, %r1, %r14;
	add.s32 	%r30, %r16, 1;
	setp.ge.u32 	%p1, %r30, %r12;
	@%p1 bra 	$L__BB0_7;
	cvta.to.global.u64 	%rd1, %rd6;
	cvta.to.global.u64 	%rd2, %rd5;
	cvt.rn.f32.s32 	%f1, %r13;
	mov.u32 	%r17, %nctaid.x;
	mul.lo.s32 	%r3, %r1, %r17;
	add.u64 	%rd8, %SP, 0;
	add.u64 	%rd3, %SPL, 0;
	cvta.to.global.u64 	%rd4, %rd7;
	mov.u64 	%rd19, $str;
$L__BB0_2:
	mul.wide.u32 	%rd9, %r30, 4;
	add.s64 	%rd10, %rd2, %rd9;
	ld.global.f32 	%f2, [%rd10];
	mul.wide.u32 	%rd11, %r30, 2;
	add.s64 	%rd12, %rd1, %rd11;
	ld.global.u8 	%rs1, [%rd12];
	add.s32 	%r19, %r30, -1;
	mul.wide.u32 	%rd13, %r19, 4;
	add.s64 	%rd14, %rd2, %rd13;
	ld.global.f32 	%f3, [%rd14];
	mul.wide.u32 	%rd15, %r19, 2;
	add.s64 	%rd16, %rd1, %rd15;
	ld.global.u8 	%r5, [%rd16];
	mul.f32 	%f4, %f3, %f1;
	cvt.rzi.u32.f32 	%r20, %f4;
	and.b32  	%r6, %r20, 255;
	setp.gt.u32 	%p2, %r6, %r5;
	mov.b32 	%r31, 0;
	@%p2 bra 	$L__BB0_4;
	cvt.u32.u16 	%r21, %rs1;
	mul.f32 	%f5, %f2, %f1;
	cvt.rzi.u32.f32 	%r22, %f5;
	and.b32  	%r23, %r22, 255;
	setp.le.u32 	%p3, %r23, %r21;
	selp.u32 	%r31, 1, 0, %p3;
$L__BB0_4:
	setp.gt.u32 	%p4, %r6, %r5;
	add.s64 	%rd18, %rd4, %rd9;
	st.global.u32 	[%rd18], %r31;
	mov.b32 	%r32, 0;
	@%p4 bra 	$L__BB0_6;
	cvt.u32.u16 	%r25, %rs1;
	mul.f32 	%f6, %f2, %f1;
	cvt.rzi.u32.f32 	%r26, %f6;
	and.b32  	%r27, %r26, 255;
	setp.le.u32 	%p5, %r27, %r25;
	selp.u32 	%r32, 1, 0, %p5;
$L__BB0_6:
	st.local.v2.u32 	[%rd3], {%r30, %r32};
	cvta.global.u64 	%rd20, %rd19;
	{ // callseq 0, 0
	.param .b64 param0;
	st.param.b64 	[param0], %rd20;
	.param .b64 param1;
	st.param.b64 	[param1], %rd8;
	.param .b32 retval0;
	call.uni (retval0), 
	vprintf, 
	(
	param0, 
	param1
	);
	ld.param.b32 	%r28, [retval0];
	} // callseq 0
	add.s32 	%r30, %r30, %r3;
	setp.lt.u32 	%p6, %r30, %r12;
	@%p6 bra 	$L__BB0_2;
$L__BB0_7:
	ret;

}


// ===== COMPILED SASS (sm_100) =====

	.target	sm_100

	.elftype	@"ET_EXEC"


//--------------------- .note.nv.tkinfo           --------------------------
	.section	.note.nv.tkinfo,"",@"SHT_NOTE"
	.sectionflags	@"SHF_NOTE_NV_TKINFO"
	.tkinfo
        /*0018*/ 	.word	0x00000002
        /*0030*/ 	.string	""
        /*0030*/ 	.string	"ptxas"
        /*0030*/ 	.string	"Cuda compilation tools, release 13.0, V13.0.88"
        /*0030*/ 	.string	"Build cuda_13.0.r13.0/compiler.36424714_0"
        /*0030*/ 	.string	"-arch sm_100 -m 64 "



//--------------------- .note.nv.cuinfo           --------------------------
	.section	.note.nv.cuinfo,"",@"SHT_NOTE"
	.sectionflags	@"SHF_NOTE_NV_CUINFO"
        /*0018*/ 	.short	0x0002
        /*001a*/ 	.short	0x0064
        /*001c*/ 	.short	0x0082
	.zero		2


//--------------------- .nv.info                  --------------------------
	.section	.nv.info,"",@"SHT_CUDA_INFO"
	.align	4


	//----- nvinfo : EIATTR_REGCOUNT
	.align		4
        /*0000*/ 	.byte	0x04, 0x2f
        /*0002*/ 	.short	(.L_2 - .L_1)
	.align		4
.L_1:
        /*0004*/ 	.word	index@(_Z15getNCSeedStripsiPKfPKtiPi)
        /*0008*/ 	.word	0x00000018


	//----- nvinfo : EIATTR_FRAME_SIZE
	.align		4
.L_2:
        /*000c*/ 	.byte	0x04, 0x11
        /*000e*/ 	.short	(.L_4 - .L_3)
	.align		4
.L_3:
        /*0010*/ 	.word	index@(_Z15getNCSeedStripsiPKfPKtiPi)
        /*0014*/ 	.word	0x00000008


	//----- nvinfo : EIATTR_MIN_STACK_SIZE
	.align		4
.L_4:
        /*0018*/ 	.byte	0x04, 0x12
        /*001a*/ 	.short	(.L_6 - .L_5)
	.align		4
.L_5:
        /*001c*/ 	.word	index@(_Z15getNCSeedStripsiPKfPKtiPi)
        /*0020*/ 	.word	0x00000008
.L_6:


//--------------------- .nv.compat                --------------------------
	.section	.nv.compat,"",@"SHT_CUDA_COMPAT_INFO"
	.align	4
        /*0000*/ 	.byte	0x02, 0x09, 0x00, 0x00, 0x02, 0x02, 0x01, 0x00, 0x02, 0x05, 0x05, 0x00, 0x03, 0x07, 0x01, 0x01
        /*0010*/ 	.byte	0x02, 0x03, 0x00, 0x00, 0x02, 0x06, 0x01, 0x00, 0x04, 0x0b, 0x08, 0x00, 0x09, 0x00, 0x00, 0x00
        /*0020*/ 	.byte	0x00, 0x00, 0x00, 0x00


//--------------------- .nv.info._Z15getNCSeedStripsiPKfPKtiPi --------------------------
	.section	.nv.info._Z15getNCSeedStripsiPKfPKtiPi,"",@"SHT_CUDA_INFO"
	.sectionflags	@""
	.align	4


	//----- nvinfo : EIATTR_CUDA_API_VERSION
	.align		4
        /*0000*/ 	.byte	0x04, 0x37
        /*0002*/ 	.short	(.L_8 - .L_7)
.L_7:
        /*0004*/ 	.word	0x00000082


	//----- nvinfo : EIATTR_KPARAM_INFO
	.align		4
.L_8:
        /*0008*/ 	.byte	0x04, 0x17
        /*000a*/ 	.short	(.L_10 - .L_9)
.L_9:
        /*000c*/ 	.word	0x00000000
        /*0010*/ 	.short	0x0004
        /*0012*/ 	.short	0x0020
        /*0014*/ 	.byte	0x00, 0xf5, 0x21, 0x00


	//----- nvinfo : EIATTR_KPARAM_INFO
	.align		4
.L_10:
        /*0018*/ 	.byte	0x04, 0x17
        /*001a*/ 	.short	(.L_12 - .L_11)
.L_11:
        /*001c*/ 	.word	0x00000000
        /*0020*/ 	.short	0x0003
        /*0022*/ 	.short	0x0018
        /*0024*/ 	.byte	0x00, 0xf0, 0x11, 0x00


	//----- nvinfo : EIATTR_KPARAM_INFO
	.align		4
.L_12:
        /*0028*/ 	.byte	0x04, 0x17
        /*002a*/ 	.short	(.L_14 - .L_13)
.L_13:
        /*002c*/ 	.word	0x00000000
        /*0030*/ 	.short	0x0002
        /*0032*/ 	.short	0x0010
        /*0034*/ 	.byte	0x00, 0xf5, 0x21, 0x00


	//----- nvinfo : EIATTR_KPARAM_INFO
	.align		4
.L_14:
        /*0038*/ 	.byte	0x04, 0x17
        /*003a*/ 	.short	(.L_16 - .L_15)
.L_15:
        /*003c*/ 	.word	0x00000000
        /*0040*/ 	.short	0x0001
        /*0042*/ 	.short	0x0008
        /*0044*/ 	.byte	0x00, 0xf5, 0x21, 0x00


	//----- nvinfo : EIATTR_KPARAM_INFO
	.align		4
.L_16:
        /*0048*/ 	.byte	0x04, 0x17
        /*004a*/ 	.short	(.L_18 - .L_17)
.L_17:
        /*004c*/ 	.word	0x00000000
        /*0050*/ 	.short	0x0000
        /*0052*/ 	.short	0x0000
        /*0054*/ 	.byte	0x00, 0xf0, 0x11, 0x00


	//----- nvinfo : EIATTR_SPARSE_MMA_MASK
	.align		4
.L_18:
        /*0058*/ 	.byte	0x03, 0x50
        /*005a*/ 	.short	0x0000


	//----- nvinfo : EIATTR_MAXREG_COUNT
	.align		4
        /*005c*/ 	.byte	0x03, 0x1b
        /*005e*/ 	.short	0x00ff


	//----- nvinfo : EIATTR_EXTERNS
	.align		4
        /*0060*/ 	.byte	0x04, 0x0f
        /*0062*/ 	.short	(.L_20 - .L_19)


	//   ....[0]....
	.align		4
.L_19:
        /*0064*/ 	.word	index@(vprintf)


	//----- nvinfo : EIATTR_MERCURY_ISA_VERSION
	.align		4
.L_20:
        /*0068*/ 	.byte	0x03, 0x5f
        /*006a*/ 	.short	0x0101


	//----- nvinfo : EIATTR_VRC_CTA_INIT_COUNT
	.align		4
        /*006c*/ 	.byte	0x02, 0x4a
	.zero		1
	.zero		1


	//----- nvinfo : EIATTR_SYSCALL_OFFSETS
	.align		4
        /*0070*/ 	.byte	0x04, 0x46
        /*0072*/ 	.short	(.L_22 - .L_21)


	//   ....[0]....
.L_21:
        /*0074*/ 	.word	0x000003b0


	//----- nvinfo : EIATTR_EXIT_INSTR_OFFSETS
	.align		4
.L_22:
        /*0078*/ 	.byte	0x04, 0x1c
        /*007a*/ 	.short	(.L_24 - .L_23)


	//   ....[0]....
.L_23:
        /*007c*/ 	.word	0x000000d0


	//   ....[1]....
        /*0080*/ 	.word	0x000003f0


	//----- nvinfo : EIATTR_CRS_STACK_SIZE
	.align		4
.L_24:
        /*0084*/ 	.byte	0x04, 0x1e
        /*0086*/ 	.short	(.L_26 - .L_25)
.L_25:
        /*0088*/ 	.word	0x00000000


	//----- nvinfo : EIATTR_CBANK_PARAM_SIZE
	.align		4
.L_26:
        /*008c*/ 	.byte	0x03, 0x19
        /*008e*/ 	.short	0x0028


	//----- nvinfo : EIATTR_PARAM_CBANK
	.align		4
        /*0090*/ 	.byte	0x04, 0x0a
        /*0092*/ 	.short	(.L_28 - .L_27)
	.align		4
.L_27:
        /*0094*/ 	.word	index@(.nv.constant0._Z15getNCSeedStripsiPKfPKtiPi)
        /*0098*/ 	.short	0x0380
        /*009a*/ 	.short	0x0028


	//----- nvinfo : EIATTR_SW_WAR
	.align		4
.L_28:
        /*009c*/ 	.byte	0x04, 0x36
        /*009e*/ 	.short	(.L_30 - .L_29)
.L_29:
        /*00a0*/ 	.word	0x00000008
.L_30:


//--------------------- .nv.callgraph             --------------------------
	.section	.nv.callgraph,"",@"SHT_CUDA_CALLGRAPH"
	.align	4
	.sectionentsize	8
	.align		4
        /*0000*/ 	.word	0x00000000
	.align		4
        /*0004*/ 	.word	0xffffffff
	.align		4
        /*0008*/ 	.word	index@(_Z15getNCSeedStripsiPKfPKtiPi)
	.align		4
        /*000c*/ 	.word	index@(vprintf)
	.align		4
        /*0010*/ 	.word	0x00000000
	.align		4
        /*0014*/ 	.word	0xfffffffe
	.align		4
        /*0018*/ 	.word	0x00000000
	.align		4
        /*001c*/ 	.word	0xfffffffd
	.align		4
        /*0020*/ 	.word	0x00000000
	.align		4
        /*0024*/ 	.word	0xfffffffc


//--------------------- .nv.constant4             --------------------------
	.section	.nv.constant4,"a",@progbits
	.align	8
	.align		8
.nv.constant4:
        /*0000*/ 	.dword	vprintf
	.align		8
        /*0008*/ 	.dword	$str


//--------------------- .text._Z15getNCSeedStripsiPKfPKtiPi --------------------------
	.section	.text._Z15getNCSeedStripsiPKfPKtiPi,"ax",@progbits
	.align	128
        .global         _Z15getNCSeedStripsiPKfPKtiPi
        .type           _Z15getNCSeedStripsiPKfPKtiPi,@function
        .size           _Z15getNCSeedStripsiPKfPKtiPi,(.L_x_3 - _Z15getNCSeedStripsiPKfPKtiPi)
        .other          _Z15getNCSeedStripsiPKfPKtiPi,@"STO_CUDA_ENTRY STV_DEFAULT"
_Z15getNCSeedStripsiPKfPKtiPi:
.text._Z15getNCSeedStripsiPKfPKtiPi:
[----:B------:R-:W0:Y:S01]  /*0000*/  LDC R1, c[0x0][0x37c] ;  /* 0x0000df00ff017b82 */ /* 0x000e220000000800 */
[----:B------:R-:W1:Y:S01]  /*0010*/  S2R R0, SR_TID.X ;  /* 0x0000000000007919 */ /* 0x000e620000002100 */
[----:B------:R-:W2:Y:S06]  /*0020*/  LDCU UR5, c[0x0][0x2fc] ;  /* 0x00005f80ff0577ac */ /* 0x000eac0008000800 */
[----:B------:R-:W1:Y:S01]  /*0030*/  S2UR UR6, SR_CTAID.X ;  /* 0x00000000000679c3 */ /* 0x000e620000002500 */
[----:B0-----:R-:W-:Y:S01]  /*0040*/  VIADD R1, R1, 0xfffffff8 ;  /* 0xfffffff801017836 */ /* 0x001fe20000000000 */
[----:B------:R-:W0:Y:S01]  /*0050*/  LDCU UR7, c[0x0][0x380] ;  /* 0x00007000ff0777ac */ /* 0x000e220008000800 */
[----:B------:R-:W3:Y:S05]  /*0060*/  LDCU UR4, c[0x0][0x2f8] ;  /* 0x00005f00ff0477ac */ /* 0x000eea0008000800 */
[----:B------:R-:W1:Y:S01]  /*0070*/  LDC R19, c[0x0][0x360] ;  /* 0x0000d800ff137b82 */ /* 0x000e620000000800 */
[----:B---3--:R-:W-:-:S04]  /*0080*/  IADD3 R17, P1, PT, R1, UR4, RZ ;  /* 0x0000000401117c10 */ /* 0x008fc8000ff3e0ff */
[----:B--2---:R-:W-:Y:S01]  /*0090*/  IADD3.X R16, PT, PT, RZ, UR5, RZ, P1, !PT ;  /* 0x00000005ff107c10 */ /* 0x004fe20008ffe4ff */
[----:B-1----:R-:W-:-:S04]  /*00a0*/  IMAD R0, R19, UR6, R0 ;  /* 0x0000000613007c24 */ /* 0x002fc8000f8e0200 */
[----:B------:R-:W-:-:S05]  /*00b0*/  VIADD R2, R0, 0x1 ;  /* 0x0000000100027836 */ /* 0x000fca0000000000 */
[----:B0-----:R-:W-:-:S13]  /*00c0*/  ISETP.GE.U32.AND P0, PT, R2, UR7, PT ;  /* 0x0000000702007c0c */ /* 0x001fda000bf06070 */
[----:B------:R-:W-:Y:S05]  /*00d0*/  @P0 EXIT ;  /* 0x000000000000094d */ /* 0x000fea0003800000 */
[----:B------:R-:W0:Y:S01]  /*00e0*/  LDCU UR4, c[0x0][0x370] ;  /* 0x00006e00ff0477ac */ /* 0x000e220008000800 */
[----:B------:R-:W1:Y:S01]  /*00f0*/  LDCU UR5, c[0x0][0x398] ;  /* 0x00007300ff0577ac */ /* 0x000e620008000800 */
[----:B------:R-:W2:Y:S01]  /*0100*/  LDCU.64 UR36, c[0x0][0x358] ;  /* 0x00006b00ff2477ac */ /* 0x000ea20008000a00 */
[----:B------:R-:W3:Y:S01]  /*0110*/  LDCU UR38, c[0x0][0x380] ;  /* 0x00007000ff2677ac */ /* 0x000ee20008000800 */
[----:B0-----:R-:W-:Y:S01]  /*0120*/  IMAD R19, R19, UR4, RZ ;  /* 0x0000000413137c24 */ /* 0x001fe2000f8e02ff */
[----:B-1----:R-:W-:-:S07]  /*0130*/  I2FP.F32.S32 R18, UR5 ;  /* 0x0000000500127c45 */ /* 0x002fce0008201400 */
.L_x_1:
[----:B------:R-:W0:Y:S01]  /*0140*/  LDC.64 R4, c[0x0][0x388] ;  /* 0x0000e200ff047b82 */ /* 0x000e220000000a00 */
[----:B------:R-:W-:Y:S01]  /*0150*/  VIADD R11, R2, 0xffffffff ;  /* 0xffffffff020b7836 */ /* 0x000fe20000000000 */
[----:B------:R-:W1:Y:S06]  /*0160*/  LDCU.64 UR4, c[0x4][0x8] ;  /* 0x01000100ff0477ac */ /* 0x000e6c0008000a00 */
[----:B------:R-:W4:Y:S01]  /*0170*/  LDC.64 R6, c[0x0][0x390] ;  /* 0x0000e400ff067b82 */ /* 0x000f220000000a00 */
[----:B0-----:R-:W-:-:S06]  /*0180*/  IMAD.WIDE.U32 R8, R11, 0x4, R4 ;  /* 0x000000040b087825 */ /* 0x001fcc00078e0004 */
[----:B--2---:R-:W2:Y:S01]  /*0190*/  LDG.E R9, desc[UR36][R8.64] ;  /* 0x0000002408097981 */ /* 0x004ea2000c1e1900 */
[----:B----4-:R-:W-:-:S06]  /*01a0*/  IMAD.WIDE.U32 R10, R11, 0x2, R6 ;  /* 0x000000020b0a7825 */ /* 0x010fcc00078e0006 */
[----:B------:R-:W4:Y:S01]  /*01b0*/  LDG.E.U8 R10, desc[UR36][R10.64] ;  /* 0x000000240a0a7981 */ /* 0x000f22000c1e1100 */
[----:B------:R-:W-:-:S06]  /*01c0*/  IMAD.WIDE.U32 R4, R2, 0x4, R4 ;  /* 0x0000000402047825 */ /* 0x000fcc00078e0004 */
[----:B------:R1:W5:Y:S01]  /*01d0*/  LDG.E R5, desc[UR36][R4.64] ;  /* 0x0000002404057981 */ /* 0x000362000c1e1900 */
[----:B------:R-:W-:-:S06]  /*01e0*/  IMAD.WIDE.U32 R6, R2, 0x2, R6 ;  /* 0x0000000202067825 */ /* 0x000fcc00078e0006 */
[----:B------:R0:W3:Y:S01]  /*01f0*/  LDG.E.U8 R6, desc[UR36][R6.64] ;  /* 0x0000002406067981 */ /* 0x0000e2000c1e1100 */
[----:B-1----:R-:W-:Y:S01]  /*0200*/  MOV R4, UR4 ;  /* 0x0000000400047c02 */ /* 0x002fe20008000f00 */
[----:B0-----:R-:W-:Y:S02]  /*0210*/  IMAD.MOV.U32 R7, RZ, RZ, R16 ;  /* 0x000000ffff077224 */ /* 0x001fe400078e0010 */
[----:B--2---:R-:W-:Y:S02]  /*0220*/  FMUL R0, R18, R9 ;  /* 0x0000000912007220 */ /* 0x004fe40000400000 */
[----:B------:R-:W0:Y:S04]  /*0230*/  LDC.64 R8, c[0x0][0x3a0] ;  /* 0x0000e800ff087b82 */ /* 0x000e280000000a00 */
[----:B------:R-:W1:Y:S02]  /*0240*/  F2I.U32.TRUNC.NTZ R0, R0 ;  /* 0x0000000000007305 */ /* 0x000e64000020f000 */
[----:B-1----:R-:W-:Y:S01]  /*0250*/  LOP3.LUT R3, R0, 0xff, RZ, 0xc0, !PT ;  /* 0x000000ff00037812 */ /* 0x002fe200078ec0ff */
[----:B------:R-:W-:-:S03]  /*0260*/  IMAD.MOV.U32 R0, RZ, RZ, RZ ;  /* 0x000000ffff007224 */ /* 0x000fc600078e00ff */
[----:B----4-:R-:W-:Y:S01]  /*0270*/  ISETP.GT.U32.AND P0, PT, R3, R10, PT ;  /* 0x0000000a0300720c */ /* 0x010fe20003f04070 */
[----:B0-----:R-:W-:Y:S01]  /*0280*/  IMAD.WIDE.U32 R8, R2, 0x4, R8 ;  /* 0x0000000402087825 */ /* 0x001fe200078e0008 */
[----:B------:R-:W-:-:S11]  /*0290*/  MOV R10, 0x0 ;  /* 0x00000000000a7802 */ /* 0x000fd60000000f00 */
[CC--:B-----5:R-:W-:Y:S01]  /*02a0*/  @!P0 FMUL R12, R18.reuse, R5.reuse ;  /* 0x00000005120c8220 */ /* 0x0e0fe20000400000 */
[----:B------:R-:W-:-:S05]  /*02b0*/  @!P0 FMUL R11, R18, R5 ;  /* 0x00000005120b8220 */ /* 0x000fca0000400000 */
[----:B------:R-:W0:Y:S08]  /*02c0*/  @!P0 F2I.U32.TRUNC.NTZ R12, R12 ;  /* 0x0000000c000c8305 */ /* 0x000e30000020f000 */
[----:B------:R-:W1:Y:S01]  /*02d0*/  @!P0 F2I.U32.TRUNC.NTZ R11, R11 ;  /* 0x0000000b000b8305 */ /* 0x000e62000020f000 */
[----:B0-----:R-:W-:-:S04]  /*02e0*/  @!P0 LOP3.LUT R3, R12, 0xff, RZ, 0xc0, !PT ;  /* 0x000000ff0c038812 */ /* 0x001fc800078ec0ff */
[-C--:B---3--:R-:W-:Y:S01]  /*02f0*/  @!P0 ISETP.GT.U32.AND P1, PT, R3, R6.reuse, PT ;  /* 0x000000060300820c */ /* 0x088fe20003f24070 */
[----:B------:R-:W-:Y:S01]  /*0300*/  HFMA2 R3, -RZ, RZ, 0, 0 ;  /* 0x00000000ff037431 */ /* 0x000fe200000001ff */
[----:B-1----:R-:W-:Y:S02]  /*0310*/  @!P0 LOP3.LUT R5, R11, 0xff, RZ, 0xc0, !PT ;  /* 0x000000ff0b058812 */ /* 0x002fe400078ec0ff */
[----:B------:R-:W-:Y:S01]  /*0320*/  @!P0 SEL R0, RZ, 0x1, P1 ;  /* 0x00000001ff008807 */ /* 0x000fe20000800000 */
[----:B------:R-:W0:Y:S01]  /*0330*/  LDC.64 R10, c[0x4][R10] ;  /* 0x010000000a0a7b82 */ /* 0x000e220000000a00 */
[----:B------:R-:W-:Y:S01]  /*0340*/  @!P0 ISETP.GT.U32.AND P2, PT, R5, R6, PT ;  /* 0x000000060500820c */ /* 0x000fe20003f44070 */
[----:B------:R-:W-:Y:S01]  /*0350*/  IMAD.U32 R5, RZ, RZ, UR5 ;  /* 0x00000005ff057e24 */ /* 0x000fe2000f8e00ff */
[----:B------:R-:W-:Y:S01]  /*0360*/  MOV R6, R17 ;  /* 0x0000001100067202 */ /* 0x000fe20000000f00 */
[----:B------:R1:W-:Y:S01]  /*0370*/  STG.E desc[UR36][R8.64], R0 ;  /* 0x0000000008007986 */ /* 0x0003e2000c101924 */
[----:B------:R-:W-:-:S05]  /*0380*/  @!P0 SEL R3, RZ, 0x1, P2 ;  /* 0x00000001ff038807 */ /* 0x000fca0001000000 */
[----:B------:R1:W-:Y:S04]  /*0390*/  STL.64 [R1], R2 ;  /* 0x0000000201007387 */ /* 0x0003e80000100a00 */
[----:B------:R-:W-:-:S07]  /*03a0*/  LEPC R20, `(.L_x_0) ;  /* 0x000000001014794e */ /* 0x000fce0000000000 */
[----:B01----:R-:W-:Y:S05]  /*03b0*/  CALL.ABS.NOINC R10 ;  /* 0x000000000a007343 */ /* 0x003fea0003c00000 */
.L_x_0:
[----:B------:R-:W-:-:S04]  /*03c0*/  IADD3 R2, PT, PT, R19, R2, RZ ;  /* 0x0000000213027210 */ /* 0x000fc80007ffe0ff */
[----:B------:R-:W-:-:S13]  /*03d0*/  ISETP.GE.U32.AND P0, PT, R2, UR38, PT ;  /* 0x0000002602007c0c */ /* 0x000fda000bf06070 */
[----:B------:R-:W-:Y:S05]  /*03e0*/  @!P0 BRA `(.L_x_1) ;  /* 0xfffffffc00548947 */ /* 0x000fea000383ffff */
[----:B------:R-:W-:Y:S05]  /*03f0*/  EXIT ;  /* 0x000000000000794d */ /* 0x000fea0003800000 */
.L_x_2:
[----:B------:R-:W-:-:S00]  /*0400*/  BRA `(.L_x_2) ;  /* 0xfffffffc00fc7947 */ /* 0x000fc0000383ffff */
[----:B------:R-:W-:-:S00]  /*0410*/  NOP ;  /* 0x0000000000007918 */ /* 0x000fc00000000000 */
        /* <DEDUP_REMOVED lines=14> */
.L_x_3:


//--------------------- .nv.global.init           --------------------------
	.section	.nv.global.init,"aw",@progbits
.nv.global.init:
	.type		$str,@object
	.size		$str,(.L_0 - $str)
$str:
        /*0000*/ 	.byte	0x78, 0x78, 0x78, 0x3a, 0x20, 0x25, 0x64, 0x20, 0x25, 0x64, 0x0a, 0x00
.L_0:


//--------------------- .nv.shared.reserved.0     --------------------------
	.section	.nv.shared.reserved.0,"aw",@nobits
	.weak		__nv_reservedSMEM_offset_0_alias
	.size		__nv_reservedSMEM_offset_0_alias, 0, 64
	.other		__nv_reservedSMEM_offset_0_alias,@"STO_CUDA_RESERVED_SHARED STV_DEFAULT"
__nv_reservedSMEM_offset_0_alias:
	.zero		0
	.zero		64


//--------------------- .nv.constant0._Z15getNCSeedStripsiPKfPKtiPi --------------------------
	.section	.nv.constant0._Z15getNCSeedStripsiPKfPKtiPi,"a",@progbits
	.sectionflags	@""
	.align	4
.nv.constant0._Z15getNCSeedStripsiPKfPKtiPi:
	.zero		936


//--------------------- SYMBOLS --------------------------

	.type		.nv.reservedSmem.offset0,@object
	.size		.nv.reservedSmem.offset0,0x4
	.type		vprintf,@function
